//
// Generated by NVIDIA NVVM Compiler
//
// Compiler Build ID: CL-36424714
// Cuda compilation tools, release 13.0, V13.0.88
// Based on NVVM 20.0.0
//

.version 9.0
.target sm_100
.address_size 64

	// .globl	_Z33efficient_Kogge_Stone_scan_kernelPfS_i
// _ZZ33efficient_Kogge_Stone_scan_kernelPfS_iE2XY has been demoted
// _ZZ33efficient_Kogge_Stone_scan_kernelPfS_iE3AUS has been demoted

.visible .entry _Z33efficient_Kogge_Stone_scan_kernelPfS_i(
	.param .u64 .ptr .align 1 _Z33efficient_Kogge_Stone_scan_kernelPfS_i_param_0,
	.param .u64 .ptr .align 1 _Z33efficient_Kogge_Stone_scan_kernelPfS_i_param_1,
	.param .u32 _Z33efficient_Kogge_Stone_scan_kernelPfS_i_param_2
)
{
	.reg .pred 	%p<12>;
	.reg .b16 	%rs<4>;
	.reg .b32 	%r<64>;
	.reg .b32 	%f<34>;
	.reg .b64 	%rd<34>;
	// demoted variable
	.shared .align 4 .b8 _ZZ33efficient_Kogge_Stone_scan_kernelPfS_iE2XY[16384];
	// demoted variable
	.shared .align 4 .b8 _ZZ33efficient_Kogge_Stone_scan_kernelPfS_iE3AUS[4096];
	ld.param.u64 	%rd21, [_Z33efficient_Kogge_Stone_scan_kernelPfS_i_param_0];
	ld.param.u64 	%rd20, [_Z33efficient_Kogge_Stone_scan_kernelPfS_i_param_1];
	cvta.to.global.u64 	%rd30, %rd21;
	mov.u32 	%r1, %tid.x;
	mov.u32 	%r2, %ntid.x;
	cvt.u16.u32 	%rs1, %r2;
	div.u16 	%rs2, 4095, %rs1;
	add.s16 	%rs3, %rs2, 1;
	cvt.u32.u16 	%r32, %rs3;
	and.b32  	%r3, %r32, 3;
	shl.b32 	%r4, %r2, 4;
	shl.b32 	%r33, %r1, 2;
	mul.wide.u32 	%rd2, %r2, 16;
	mul.wide.u32 	%rd3, %r1, 4;
	mov.u32 	%r34, _ZZ33efficient_Kogge_Stone_scan_kernelPfS_iE2XY;
	add.s32 	%r63, %r34, %r33;
	add.s32 	%r35, %r1, %r2;
	mul.wide.u32 	%rd4, %r35, 4;
	shl.b32 	%r36, %r2, 1;
	add.s32 	%r37, %r1, %r36;
	mul.wide.u32 	%rd5, %r37, 4;
	mad.lo.s32 	%r38, %r2, 3, %r1;
	mul.wide.u32 	%rd6, %r38, 4;
	shl.b32 	%r6, %r2, 2;
	shl.b32 	%r7, %r2, 3;
	mul.lo.s32 	%r8, %r2, 12;
	and.b32  	%r39, %r32, 8188;
	neg.s32 	%r60, %r39;
	mov.u32 	%r55, %r60;
	mov.u32 	%r58, %r63;
$L__BB0_1:
	add.s64 	%rd22, %rd30, %rd3;
	ld.global.f32 	%f4, [%rd22];
	st.shared.f32 	[%r58], %f4;
	add.s64 	%rd23, %rd30, %rd4;
	ld.global.f32 	%f5, [%rd23];
	add.s32 	%r40, %r58, %r6;
	st.shared.f32 	[%r40], %f5;
	add.s64 	%rd24, %rd30, %rd5;
	ld.global.f32 	%f6, [%rd24];
	add.s32 	%r41, %r58, %r7;
	st.shared.f32 	[%r41], %f6;
	add.s64 	%rd25, %rd30, %rd6;
	ld.global.f32 	%f7, [%rd25];
	add.s32 	%r42, %r58, %r8;
	st.shared.f32 	[%r42], %f7;
	add.s64 	%rd30, %rd30, %rd2;
	add.s32 	%r58, %r58, %r4;
	add.s32 	%r55, %r55, 4;
	setp.ne.s32 	%p1, %r55, 0;
	@%p1 bra 	$L__BB0_1;
	setp.eq.s32 	%p2, %r3, 0;
	@%p2 bra 	$L__BB0_5;
	mul.wide.u32 	%rd9, %r2, 4;
	neg.s32 	%r57, %r3;
	add.s64 	%rd31, %rd30, %rd3;
$L__BB0_4:
	.pragma "nounroll";
	ld.global.f32 	%f8, [%rd31];
	st.shared.f32 	[%r58], %f8;
	add.s32 	%r58, %r58, %r6;
	add.s64 	%rd31, %rd31, %rd9;
	add.s32 	%r57, %r57, 1;
	setp.ne.s32 	%p3, %r57, 0;
	@%p3 bra 	$L__BB0_4;
$L__BB0_5:
	bar.sync 	0;
	shl.b32 	%r43, %r1, 4;
	add.s32 	%r19, %r34, %r43;
	ld.shared.f32 	%f9, [%r19];
	ld.shared.f32 	%f10, [%r19+4];
	add.f32 	%f11, %f9, %f10;
	st.shared.f32 	[%r19+4], %f11;
	ld.shared.f32 	%f12, [%r19+8];
	add.f32 	%f13, %f11, %f12;
	st.shared.f32 	[%r19+8], %f13;
	ld.shared.f32 	%f14, [%r19+12];
	add.f32 	%f15, %f13, %f14;
	st.shared.f32 	[%r19+12], %f15;
	bar.sync 	0;
	ld.shared.f32 	%f16, [%r19+12];
	mov.u32 	%r46, _ZZ33efficient_Kogge_Stone_scan_kernelPfS_iE3AUS;
	add.s32 	%r20, %r46, %r33;
	st.shared.f32 	[%r20], %f16;
	setp.lt.u32 	%p4, %r2, 2;
	@%p4 bra 	$L__BB0_12;
	mov.b32 	%r59, 1;
$L__BB0_7:
	bar.sync 	0;
	setp.lt.u32 	%p5, %r1, %r59;
	@%p5 bra 	$L__BB0_9;
	sub.s32 	%r48, %r1, %r59;
	shl.b32 	%r49, %r48, 2;
	add.s32 	%r51, %r46, %r49;
	ld.shared.f32 	%f33, [%r51];
$L__BB0_9:
	bar.sync 	0;
	@%p5 bra 	$L__BB0_11;
	ld.shared.f32 	%f18, [%r20];
	add.f32 	%f19, %f33, %f18;
	st.shared.f32 	[%r20], %f19;
$L__BB0_11:
	shl.b32 	%r59, %r59, 1;
	setp.lt.u32 	%p7, %r59, %r2;
	@%p7 bra 	$L__BB0_7;
$L__BB0_12:
	bar.sync 	0;
	setp.eq.s32 	%p8, %r1, 0;
	@%p8 bra 	$L__BB0_14;
	ld.shared.f32 	%f20, [%r20+-4];
	ld.shared.f32 	%f21, [%r19];
	add.f32 	%f22, %f20, %f21;
	st.shared.f32 	[%r19], %f22;
	ld.shared.f32 	%f23, [%r19+4];
	add.f32 	%f24, %f20, %f23;
	st.shared.f32 	[%r19+4], %f24;
	ld.shared.f32 	%f25, [%r19+8];
	add.f32 	%f26, %f20, %f25;
	st.shared.f32 	[%r19+8], %f26;
$L__BB0_14:
	bar.sync 	0;
	cvta.to.global.u64 	%rd32, %rd20;
$L__BB0_15:
	ld.shared.f32 	%f27, [%r63];
	add.s64 	%rd26, %rd32, %rd3;
	st.global.f32 	[%rd26], %f27;
	add.s32 	%r52, %r63, %r6;
	ld.shared.f32 	%f28, [%r52];
	add.s64 	%rd27, %rd32, %rd4;
	st.global.f32 	[%rd27], %f28;
	add.s32 	%r53, %r63, %r7;
	ld.shared.f32 	%f29, [%r53];
	add.s64 	%rd28, %rd32, %rd5;
	st.global.f32 	[%rd28], %f29;
	add.s32 	%r54, %r63, %r8;
	ld.shared.f32 	%f30, [%r54];
	add.s64 	%rd29, %rd32, %rd6;
	st.global.f32 	[%rd29], %f30;
	add.s32 	%r63, %r63, %r4;
	add.s64 	%rd32, %rd32, %rd2;
	add.s32 	%r60, %r60, 4;
	setp.ne.s32 	%p9, %r60, 0;
	@%p9 bra 	$L__BB0_15;
	setp.eq.s32 	%p10, %r3, 0;
	add.s64 	%rd33, %rd32, %rd3;
	@%p10 bra 	$L__BB0_19;
	mul.wide.u32 	%rd17, %r2, 4;
	neg.s32 	%r62, %r3;
$L__BB0_18:
	.pragma "nounroll";
	ld.shared.f32 	%f31, [%r63];
	st.global.f32 	[%rd33], %f31;
	add.s64 	%rd33, %rd33, %rd17;
	add.s32 	%r63, %r63, %r6;
	add.s32 	%r62, %r62, 1;
	setp.ne.s32 	%p11, %r62, 0;
	@%p11 bra 	$L__BB0_18;
$L__BB0_19:
	ret;

}


// ===== COMPILED SASS (sm_100) =====

	.target	sm_100

	.elftype	@"ET_EXEC"


//--------------------- .note.nv.tkinfo           --------------------------
	.section	.note.nv.tkinfo,"",@"SHT_NOTE"
	.sectionflags	@"SHF_NOTE_NV_TKINFO"
	.tkinfo
        /*0018*/ 	.word	0x00000002
        /*0030*/ 	.string	""
        /*0030*/ 	.string	"ptxas"
        /*0030*/ 	.string	"Cuda compilation tools, release 13.0, V13.0.88"
        /*0030*/ 	.string	"Build cuda_13.0.r13.0/compiler.36424714_0"
        /*0030*/ 	.string	"-arch sm_100 -m 64 "



//--------------------- .note.nv.cuinfo           --------------------------
	.section	.note.nv.cuinfo,"",@"SHT_NOTE"
	.sectionflags	@"SHF_NOTE_NV_CUINFO"
        /*0018*/ 	.short	0x0002
        /*001a*/ 	.short	0x0064
        /*001c*/ 	.short	0x0082
	.zero		2


//--------------------- .nv.info                  --------------------------
	.section	.nv.info,"",@"SHT_CUDA_INFO"
	.align	4


	//----- nvinfo : EIATTR_REGCOUNT
	.align		4
        /*0000*/ 	.byte	0x04, 0x2f
        /*0002*/ 	.short	(.L_1 - .L_0)
	.align		4
.L_0:
        /*0004*/ 	.word	index@(_Z33efficient_Kogge_Stone_scan_kernelPfS_i)
        /*0008*/ 	.word	0x00000020


	//----- nvinfo : EIATTR_FRAME_SIZE
	.align		4
.L_1:
        /*000c*/ 	.byte	0x04, 0x11
        /*000e*/ 	.short	(.L_3 - .L_2)
	.align		4
.L_2:
        /*0010*/ 	.word	index@($__internal_0_$__cuda_sm20_div_u16)
        /*0014*/ 	.word	0x00000000


	//----- nvinfo : EIATTR_FRAME_SIZE
	.align		4
.L_3:
        /*0018*/ 	.byte	0x04, 0x11
        /*001a*/ 	.short	(.L_5 - .L_4)
	.align		4
.L_4:
        /*001c*/ 	.word	index@(_Z33efficient_Kogge_Stone_scan_kernelPfS_i)
        /*0020*/ 	.word	0x00000000


	//----- nvinfo : EIATTR_MIN_STACK_SIZE
	.align		4
.L_5:
        /*0024*/ 	.byte	0x04, 0x12
        /*0026*/ 	.short	(.L_7 - .L_6)
	.align		4
.L_6:
        /*0028*/ 	.word	index@(_Z33efficient_Kogge_Stone_scan_kernelPfS_i)
        /*002c*/ 	.word	0x00000000
.L_7:


//--------------------- .nv.compat                --------------------------
	.section	.nv.compat,"",@"SHT_CUDA_COMPAT_INFO"
	.align	4
        /*0000*/ 	.byte	0x02, 0x09, 0x00, 0x00, 0x02, 0x02, 0x01, 0x00, 0x02, 0x05, 0x05, 0x00, 0x03, 0x07, 0x01, 0x01
        /*0010*/ 	.byte	0x02, 0x03, 0x00, 0x00, 0x02, 0x06, 0x01, 0x00, 0x04, 0x0b, 0x08, 0x00, 0x01, 0x00, 0x00, 0x00
        /*0020*/ 	.byte	0x00, 0x00, 0x00, 0x00


//--------------------- .nv.info._Z33efficient_Kogge_Stone_scan_kernelPfS_i --------------------------
	.section	.nv.info._Z33efficient_Kogge_Stone_scan_kernelPfS_i,"",@"SHT_CUDA_INFO"
	.sectionflags	@""
	.align	4


	//----- nvinfo : EIATTR_CUDA_API_VERSION
	.align		4
        /*0000*/ 	.byte	0x04, 0x37
        /*0002*/ 	.short	(.L_9 - .L_8)
.L_8:
        /*0004*/ 	.word	0x00000082


	//----- nvinfo : EIATTR_KPARAM_INFO
	.align		4
.L_9:
        /*0008*/ 	.byte	0x04, 0x17
        /*000a*/ 	.short	(.L_11 - .L_10)
.L_10:
        /*000c*/ 	.word	0x00000000
        /*0010*/ 	.short	0x0002
        /*0012*/ 	.short	0x0010
        /*0014*/ 	.byte	0x00, 0xf0, 0x11, 0x00


	//----- nvinfo : EIATTR_KPARAM_INFO
	.align		4
.L_11:
        /*0018*/ 	.byte	0x04, 0x17
        /*001a*/ 	.short	(.L_13 - .L_12)
.L_12:
        /*001c*/ 	.word	0x00000000
        /*0020*/ 	.short	0x0001
        /*0022*/ 	.short	0x0008
        /*0024*/ 	.byte	0x00, 0xf5, 0x21, 0x00


	//----- nvinfo : EIATTR_KPARAM_INFO
	.align		4
.L_13:
        /*0028*/ 	.byte	0x04, 0x17
        /*002a*/ 	.short	(.L_15 - .L_14)
.L_14:
        /*002c*/ 	.word	0x00000000
        /*0030*/ 	.short	0x0000
        /*0032*/ 	.short	0x0000
        /*0034*/ 	.byte	0x00, 0xf5, 0x21, 0x00


	//----- nvinfo : EIATTR_SPARSE_MMA_MASK
	.align		4
.L_15:
        /*0038*/ 	.byte	0x03, 0x50
        /*003a*/ 	.short	0x0000


	//----- nvinfo : EIATTR_MAXREG_COUNT
	.align		4
        /*003c*/ 	.byte	0x03, 0x1b
        /*003e*/ 	.short	0x00ff


	//----- nvinfo : EIATTR_NUM_BARRIERS
	.align		4
        /*0040*/ 	.byte	0x02, 0x4c
        /*0042*/ 	.byte	0x01
	.zero		1


	//----- nvinfo : EIATTR_MERCURY_ISA_VERSION
	.align		4
        /*0044*/ 	.byte	0x03, 0x5f
        /*0046*/ 	.short	0x0101


	//----- nvinfo : EIATTR_VRC_CTA_INIT_COUNT
	.align		4
        /*0048*/ 	.byte	0x02, 0x4a
	.zero		1
	.zero		1


	//----- nvinfo : EIATTR_EXIT_INSTR_OFFSETS
	.align		4
        /*004c*/ 	.byte	0x04, 0x1c
        /*004e*/ 	.short	(.L_17 - .L_16)


	//   ....[0]....
.L_16:
        /*0050*/ 	.word	0x000016a0


	//   ....[1]....
        /*0054*/ 	.word	0x00001730


	//----- nvinfo : EIATTR_CRS_STACK_SIZE
	.align		4
.L_17:
        /*0058*/ 	.byte	0x04, 0x1e
        /*005a*/ 	.short	(.L_19 - .L_18)
.L_18:
        /*005c*/ 	.word	0x00000000


	//----- nvinfo : EIATTR_CBANK_PARAM_SIZE
	.align		4
.L_19:
        /*0060*/ 	.byte	0x03, 0x19
        /*0062*/ 	.short	0x0014


	//----- nvinfo : EIATTR_PARAM_CBANK
	.align		4
        /*0064*/ 	.byte	0x04, 0x0a
        /*0066*/ 	.short	(.L_21 - .L_20)
	.align		4
.L_20:
        /*0068*/ 	.word	index@(.nv.constant0._Z33efficient_Kogge_Stone_scan_kernelPfS_i)
        /*006c*/ 	.short	0x0380
        /*006e*/ 	.short	0x0014


	//----- nvinfo : EIATTR_SW_WAR
	.align		4
.L_21:
        /*0070*/ 	.byte	0x04, 0x36
        /*0072*/ 	.short	(.L_23 - .L_22)
.L_22:
        /*0074*/ 	.word	0x00000008
.L_23:


//--------------------- .nv.callgraph             --------------------------
	.section	.nv.callgraph,"",@"SHT_CUDA_CALLGRAPH"
	.align	4
	.sectionentsize	8
	.align		4
        /*0000*/ 	.word	0x00000000
	.align		4
        /*0004*/ 	.word	0xffffffff
	.align		4
        /*0008*/ 	.word	0x00000000
	.align		4
        /*000c*/ 	.word	0xfffffffe
	.align		4
        /*0010*/ 	.word	0x00000000
	.align		4
        /*0014*/ 	.word	0xfffffffd
	.align		4
        /*0018*/ 	.word	0x00000000
	.align		4
        /*001c*/ 	.word	0xfffffffc


//--------------------- .text._Z33efficient_Kogge_Stone_scan_kernelPfS_i --------------------------
	.section	.text._Z33efficient_Kogge_Stone_scan_kernelPfS_i,"ax",@progbits
	.align	128
        .global         _Z33efficient_Kogge_Stone_scan_kernelPfS_i
        .type           _Z33efficient_Kogge_Stone_scan_kernelPfS_i,@function
        .size           _Z33efficient_Kogge_Stone_scan_kernelPfS_i,(.L_x_18 - _Z33efficient_Kogge_Stone_scan_kernelPfS_i)
        .other          _Z33efficient_Kogge_Stone_scan_kernelPfS_i,@"STO_CUDA_ENTRY STV_DEFAULT"
_Z33efficient_Kogge_Stone_scan_kernelPfS_i:
.text._Z33efficient_Kogge_Stone_scan_kernelPfS_i:
[----:B------:R-:W-:Y:S08]  /*0000*/  LDC R1, c[0x0][0x37c] ;  /* 0x0000df00ff017b82 */ /* 0x000ff00000000800 */
[----:B------:R-:W0:Y:S01]  /*0010*/  LDC R3, c[0x0][0x360] ;  /* 0x0000d800ff037b82 */ /* 0x000e220000000800 */
[----:B------:R-:W1:Y:S01]  /*0020*/  S2R R0, SR_TID.X ;  /* 0x0000000000007919 */ /* 0x000e620000002100 */
[----:B------:R-:W-:-:S06]  /*0030*/  MOV R8, 0x70 ;  /* 0x0000007000087802 */ /* 0x000fcc0000000f00 */
[----:B------:R-:W2:Y:S01]  /*0040*/  LDC.64 R14, c[0x0][0x380] ;  /* 0x0000e000ff0e7b82 */ /* 0x000ea20000000a00 */
[----:B01----:R-:W-:-:S07]  /*0050*/  LOP3.LUT R2, R3, 0xffff, RZ, 0xc0, !PT ;  /* 0x0000ffff03027812 */ /* 0x003fce00078ec0ff */
[----:B--2---:R-:W-:Y:S05]  /*0060*/  CALL.REL.NOINC `($__internal_0_$__cuda_sm20_div_u16) ;  /* 0x0000001400b47944 */ /* 0x004fea0003c00000 */
[----:B------:R-:W0:Y:S01]  /*0070*/  S2UR UR5, SR_CgaCtaId ;  /* 0x00000000000579c3 */ /* 0x000e220000008800 */
[----:B------:R-:W-:Y:S01]  /*0080*/  IADD3 R2, PT, PT, R2, 0x1, RZ ;  /* 0x0000000102027810 */ /* 0x000fe20007ffe0ff */
[----:B------:R-:W-:Y:S01]  /*0090*/  UMOV UR4, 0x400 ;  /* 0x0000040000047882 */ /* 0x000fe20000000000 */
[----:B------:R-:W1:Y:S01]  /*00a0*/  LDCU.64 UR8, c[0x0][0x358] ;  /* 0x00006b00ff0877ac */ /* 0x000e620008000a00 */
[----:B------:R-:W-:Y:S01]  /*00b0*/  IADD3 R5, PT, PT, R0, R3, RZ ;  /* 0x0000000300057210 */ /* 0x000fe20007ffe0ff */
[C---:B------:R-:W-:Y:S01]  /*00c0*/  IMAD R8, R3.reuse, 0x3, R0 ;  /* 0x0000000303087824 */ /* 0x040fe200078e0200 */
[----:B------:R-:W-:Y:S02]  /*00d0*/  LOP3.LUT R2, R2, 0xffff, RZ, 0xc0, !PT ;  /* 0x0000ffff02027812 */ /* 0x000fe400078ec0ff */
[----:B------:R-:W-:Y:S02]  /*00e0*/  LEA R7, R3, R0, 0x1 ;  /* 0x0000000003077211 */ /* 0x000fe400078e08ff */
[----:B------:R-:W-:-:S02]  /*00f0*/  LOP3.LUT R4, R2, 0x1ffc, RZ, 0xc0, !PT ;  /* 0x00001ffc02047812 */ /* 0x000fc400078ec0ff */
[----:B------:R-:W-:Y:S02]  /*0100*/  LOP3.LUT R9, R2, 0x3, RZ, 0xc0, !PT ;  /* 0x0000000302097812 */ /* 0x000fe400078ec0ff */
[----:B------:R-:W-:-:S04]  /*0110*/  IADD3 R4, PT, PT, -R4, RZ, RZ ;  /* 0x000000ff04047210 */ /* 0x000fc80007ffe1ff */
[----:B------:R-:W-:Y:S02]  /*0120*/  ISETP.GE.AND P0, PT, R4, RZ, PT ;  /* 0x000000ff0400720c */ /* 0x000fe40003f06270 */
[----:B------:R-:W-:Y:S01]  /*0130*/  MOV R10, R4 ;  /* 0x00000004000a7202 */ /* 0x000fe20000000f00 */
[----:B0-----:R-:W-:-:S06]  /*0140*/  ULEA UR6, UR5, UR4, 0x18 ;  /* 0x0000000405067291 */ /* 0x001fcc000f8ec0ff */
[----:B------:R-:W-:-:S04]  /*0150*/  LEA R6, R0, UR6, 0x2 ;  /* 0x0000000600067c11 */ /* 0x000fc8000f8e10ff */
[----:B------:R-:W-:Y:S01]  /*0160*/  MOV R12, R6 ;  /* 0x00000006000c7202 */ /* 0x000fe20000000f00 */
[----:B-1----:R-:W-:Y:S06]  /*0170*/  @P0 BRA `(.L_x_0) ;  /* 0x0000000400d40947 */ /* 0x002fec0003800000 */
[----:B------:R-:W-:Y:S02]  /*0180*/  IADD3 R2, PT, PT, -R10, RZ, RZ ;  /* 0x000000ff0a027210 */ /* 0x000fe40007ffe1ff */
[----:B------:R-:W-:Y:S02]  /*0190*/  PLOP3.LUT P0, PT, PT, PT, PT, 0x80, 0x8 ;  /* 0x000000000008781c */ /* 0x000fe40003f0f070 */
[----:B------:R-:W-:-:S13]  /*01a0*/  ISETP.GT.AND P1, PT, R2, 0xc, PT ;  /* 0x0000000c0200780c */ /* 0x000fda0003f24270 */
[----:B------:R-:W-:Y:S05]  /*01b0*/  @!P1 BRA `(.L_x_1) ;  /* 0x0000000400209947 */ /* 0x000fea0003800000 */
[----:B------:R-:W-:-:S13]  /*01c0*/  PLOP3.LUT P0, PT, PT, PT, PT, 0x8, 0x80 ;  /* 0x000000000080781c */ /* 0x000fda0003f0e170 */
.L_x_2:
[----:B------:R-:W-:-:S04]  /*01d0*/  IMAD.WIDE.U32 R26, R0, 0x4, R14 ;  /* 0x00000004001a7825 */ /* 0x000fc800078e000e */
[--C-:B------:R-:W-:Y:S01]  /*01e0*/  IMAD.WIDE.U32 R20, R5, 0x4, R14.reuse ;  /* 0x0000000405147825 */ /* 0x100fe200078e000e */
[----:B------:R-:W2:Y:S05]  /*01f0*/  LDG.E R19, desc[UR8][R26.64] ;  /* 0x000000081a137981 */ /* 0x000eaa000c1e1900 */
[----:B------:R-:W3:Y:S01]  /*0200*/  LDG.E R21, desc[UR8][R20.64] ;  /* 0x0000000814157981 */ /* 0x000ee2000c1e1900 */
[----:B-1----:R-:W-:-:S04]  /*0210*/  IMAD.WIDE.U32 R22, R7, 0x4, R14 ;  /* 0x0000000407167825 */ /* 0x002fc800078e000e */
[--C-:B------:R-:W-:Y:S01]  /*0220*/  IMAD.WIDE.U32 R16, R8, 0x4, R14.reuse ;  /* 0x0000000408107825 */ /* 0x100fe200078e000e */
[----:B------:R-:W4:Y:S04]  /*0230*/  LDG.E R18, desc[UR8][R22.64] ;  /* 0x0000000816127981 */ /* 0x000f28000c1e1900 */
[----:B------:R0:W5:Y:S01]  /*0240*/  LDG.E R20, desc[UR8][R16.64] ;  /* 0x0000000810147981 */ /* 0x000162000c1e1900 */
[----:B------:R-:W-:-:S04]  /*0250*/  IMAD.WIDE.U32 R14, R3, 0x10, R14 ;  /* 0x00000010030e7825 */ /* 0x000fc800078e000e */
[----:B------:R-:W-:-:S04]  /*0260*/  IMAD.WIDE.U32 R24, R7, 0x4, R14 ;  /* 0x0000000407187825 */ /* 0x000fc800078e000e */
[--C-:B0-----:R-:W-:Y:S01]  /*0270*/  IMAD.WIDE.U32 R16, R0, 0x4, R14.reuse ;  /* 0x0000000400107825 */ /* 0x101fe200078e000e */
[----:B------:R0:W5:Y:S03]  /*0280*/  LDG.E R27, desc[UR8][R24.64] ;  /* 0x00000008181b7981 */ /* 0x000166000c1e1900 */
[--C-:B------:R-:W-:Y:S01]  /*0290*/  IMAD.WIDE.U32 R28, R5, 0x4, R14.reuse ;  /* 0x00000004051c7825 */ /* 0x100fe200078e000e */
[----:B------:R1:W5:Y:S03]  /*02a0*/  LDG.E R2, desc[UR8][R16.64] ;  /* 0x0000000810027981 */ /* 0x000366000c1e1900 */
[--C-:B------:R-:W-:Y:S01]  /*02b0*/  IMAD.WIDE.U32 R22, R8, 0x4, R14.reuse ;  /* 0x0000000408167825 */ /* 0x100fe200078e000e */
[----:B------:R-:W5:Y:S03]  /*02c0*/  LDG.E R13, desc[UR8][R28.64] ;  /* 0x000000081c0d7981 */ /* 0x000f66000c1e1900 */
[C---:B------:R-:W-:Y:S01]  /*02d0*/  IMAD.WIDE.U32 R14, R3.reuse, 0x10, R14 ;  /* 0x00000010030e7825 */ /* 0x040fe200078e000e */
[----:B0-----:R-:W-:Y:S01]  /*02e0*/  LEA R25, R3, R12, 0x2 ;  /* 0x0000000c03197211 */ /* 0x001fe200078e10ff */
[----:B------:R0:W5:Y:S02]  /*02f0*/  LDG.E R26, desc[UR8][R22.64] ;  /* 0x00000008161a7981 */ /* 0x000164000c1e1900 */
[----:B-1----:R-:W-:-:S05]  /*0300*/  IMAD.WIDE.U32 R16, R0, 0x4, R14 ;  /* 0x0000000400107825 */ /* 0x002fca00078e000e */
[----:B------:R1:W5:Y:S01]  /*0310*/  LDG.E R11, desc[UR8][R16.64] ;  /* 0x00000008100b7981 */ /* 0x000362000c1e1900 */
[----:B0-----:R-:W-:-:S05]  /*0320*/  IMAD.WIDE.U32 R22, R5, 0x4, R14 ;  /* 0x0000000405167825 */ /* 0x001fca00078e000e */
[----:B------:R0:W5:Y:S01]  /*0330*/  LDG.E R28, desc[UR8][R22.64] ;  /* 0x00000008161c7981 */ /* 0x000162000c1e1900 */
[----:B-1----:R-:W-:-:S05]  /*0340*/  IMAD.WIDE.U32 R16, R7, 0x4, R14 ;  /* 0x0000000407107825 */ /* 0x002fca00078e000e */
[----:B------:R1:W5:Y:S01]  /*0350*/  LDG.E R29, desc[UR8][R16.64] ;  /* 0x00000008101d7981 */ /* 0x000362000c1e1900 */
[----:B0-----:R-:W-:-:S03]  /*0360*/  LEA R23, R3, R12, 0x3 ;  /* 0x0000000c03177211 */ /* 0x001fc600078e18ff */
[----:B--2---:R-:W-:Y:S04]  /*0370*/  STS [R12], R19 ;  /* 0x000000130c007388 */ /* 0x004fe80000000800 */
[----:B---3--:R0:W-:Y:S02]  /*0380*/  STS [R25], R21 ;  /* 0x0000001519007388 */ /* 0x0081e40000000800 */
[----:B0-----:R-:W-:-:S04]  /*0390*/  IMAD.WIDE.U32 R24, R8, 0x4, R14 ;  /* 0x0000000408187825 */ /* 0x001fc800078e000e */
[----:B------:R-:W-:Y:S02]  /*03a0*/  IMAD.WIDE.U32 R14, R3, 0x10, R14 ;  /* 0x00000010030e7825 */ /* 0x000fe400078e000e */
[----:B------:R0:W2:Y:S04]  /*03b0*/  LDG.E R24, desc[UR8][R24.64] ;  /* 0x0000000818187981 */ /* 0x0000a8000c1e1900 */
[----:B----4-:R3:W-:Y:S01]  /*03c0*/  STS [R23], R18 ;  /* 0x0000001217007388 */ /* 0x0107e20000000800 */
[----:B-1----:R-:W-:-:S04]  /*03d0*/  IMAD.WIDE.U32 R16, R0, 0x4, R14 ;  /* 0x0000000400107825 */ /* 0x002fc800078e000e */
[----:B0-----:R-:W-:Y:S02]  /*03e0*/  IMAD R25, R3, 0xc, R12 ;  /* 0x0000000c03197824 */ /* 0x001fe400078e020c */
[----:B------:R0:W4:Y:S01]  /*03f0*/  LDG.E R16, desc[UR8][R16.64] ;  /* 0x0000000810107981 */ /* 0x000122000c1e1900 */
[----:B---3--:R-:W-:-:S03]  /*0400*/  IMAD.WIDE.U32 R18, R5, 0x4, R14 ;  /* 0x0000000405127825 */ /* 0x008fc600078e000e */
[----:B-----5:R1:W-:Y:S01]  /*0410*/  STS [R25], R20 ;  /* 0x0000001419007388 */ /* 0x0203e20000000800 */
[----:B------:R-:W-:-:S03]  /*0420*/  IMAD.WIDE.U32 R22, R8, 0x4, R14 ;  /* 0x0000000408167825 */ /* 0x000fc600078e000e */
[----:B------:R3:W5:Y:S04]  /*0430*/  LDG.E R19, desc[UR8][R18.64] ;  /* 0x0000000812137981 */ /* 0x000768000c1e1900 */
[----:B------:R3:W5:Y:S01]  /*0440*/  LDG.E R22, desc[UR8][R22.64] ;  /* 0x0000000816167981 */ /* 0x000762000c1e1900 */
[----:B-1----:R-:W-:-:S06]  /*0450*/  IMAD.WIDE.U32 R20, R7, 0x4, R14 ;  /* 0x0000000407147825 */ /* 0x002fcc00078e000e */
[----:B------:R1:W5:Y:S01]  /*0460*/  LDG.E R21, desc[UR8][R20.64] ;  /* 0x0000000814157981 */ /* 0x000362000c1e1900 */
[----:B------:R-:W-:-:S04]  /*0470*/  LEA R12, R3, R12, 0x4 ;  /* 0x0000000c030c7211 */ /* 0x000fc800078e20ff */
[CC--:B0-----:R-:W-:Y:S01]  /*0480*/  LEA R17, R3.reuse, R12.reuse, 0x3 ;  /* 0x0000000c03117211 */ /* 0x0c1fe200078e18ff */
[C-C-:B---3--:R-:W-:Y:S02]  /*0490*/  IMAD R18, R3.reuse, 0x4, R12.reuse ;  /* 0x0000000403127824 */ /* 0x148fe400078e020c */
[C---:B------:R-:W-:Y:S01]  /*04a0*/  IMAD R23, R3.reuse, 0xc, R12 ;  /* 0x0000000c03177824 */ /* 0x040fe200078e020c */
[C---:B-1----:R-:W-:Y:S01]  /*04b0*/  LEA R20, R3.reuse, R12, 0x4 ;  /* 0x0000000c03147211 */ /* 0x042fe200078e20ff */
[----:B------:R0:W-:Y:S03]  /*04c0*/  STS [R12], R2 ;  /* 0x000000020c007388 */ /* 0x0001e60000000800 */
[CC--:B------:R-:W-:Y:S01]  /*04d0*/  LEA R25, R3.reuse, R20.reuse, 0x2 ;  /* 0x0000001403197211 */ /* 0x0c0fe200078e10ff */
[----:B------:R1:W-:Y:S04]  /*04e0*/  STS [R18], R13 ;  /* 0x0000000d12007388 */ /* 0x0003e80000000800 */
[----:B------:R3:W-:Y:S01]  /*04f0*/  STS [R17], R27 ;  /* 0x0000001b11007388 */ /* 0x0007e20000000800 */
[----:B0-----:R-:W-:-:S03]  /*0500*/  LEA R2, R3, R20, 0x3 ;  /* 0x0000001403027211 */ /* 0x001fc600078e18ff */
[----:B------:R-:W-:Y:S01]  /*0510*/  STS [R23], R26 ;  /* 0x0000001a17007388 */ /* 0x000fe20000000800 */
[C---:B-1----:R-:W-:Y:S01]  /*0520*/  LEA R18, R3.reuse, R20, 0x4 ;  /* 0x0000001403127211 */ /* 0x042fe200078e20ff */
[C---:B------:R-:W-:Y:S02]  /*0530*/  IMAD R13, R3.reuse, 0xc, R20 ;  /* 0x0000000c030d7824 */ /* 0x040fe400078e0214 */
[----:B------:R-:W-:Y:S04]  /*0540*/  STS [R20], R11 ;  /* 0x0000000b14007388 */ /* 0x000fe80000000800 */
[----:B------:R-:W-:Y:S01]  /*0550*/  STS [R25], R28 ;  /* 0x0000001c19007388 */ /* 0x000fe20000000800 */
[----:B------:R-:W-:-:S03]  /*0560*/  LEA R12, R3, R18, 0x3 ;  /* 0x00000012030c7211 */ /* 0x000fc600078e18ff */
[----:B------:R0:W-:Y:S01]  /*0570*/  STS [R2], R29 ;  /* 0x0000001d02007388 */ /* 0x0001e20000000800 */
[C---:B---3--:R-:W-:Y:S01]  /*0580*/  IMAD R17, R3.reuse, 0xc, R18 ;  /* 0x0000000c03117824 */ /* 0x048fe200078e0212 */
[----:B------:R-:W-:Y:S02]  /*0590*/  IADD3 R10, PT, PT, R10, 0x10, RZ ;  /* 0x000000100a0a7810 */ /* 0x000fe40007ffe0ff */
[CC--:B0-----:R-:W-:Y:S02]  /*05a0*/  LEA R2, R3.reuse, R18.reuse, 0x2 ;  /* 0x0000001203027211 */ /* 0x0c1fe400078e10ff */
[----:B------:R-:W-:Y:S01]  /*05b0*/  ISETP.GE.AND P1, PT, R10, -0xc, PT ;  /* 0xfffffff40a00780c */ /* 0x000fe20003f26270 */
[C---:B------:R-:W-:Y:S01]  /*05c0*/  IMAD.WIDE.U32 R14, R3.reuse, 0x10, R14 ;  /* 0x00000010030e7825 */ /* 0x040fe200078e000e */
[----:B--2---:R-:W-:Y:S04]  /*05d0*/  STS [R13], R24 ;  /* 0x000000180d007388 */ /* 0x004fe80000000800 */
[----:B----4-:R-:W-:Y:S04]  /*05e0*/  STS [R18], R16 ;  /* 0x0000001012007388 */ /* 0x010fe80000000800 */
[----:B-----5:R-:W-:Y:S04]  /*05f0*/  STS [R2], R19 ;  /* 0x0000001302007388 */ /* 0x020fe80000000800 */
[----:B------:R0:W-:Y:S04]  /*0600*/  STS [R12], R21 ;  /* 0x000000150c007388 */ /* 0x0001e80000000800 */
[----:B------:R1:W-:Y:S01]  /*0610*/  STS [R17], R22 ;  /* 0x0000001611007388 */ /* 0x0003e20000000800 */
[----:B0-----:R-:W-:Y:S01]  /*0620*/  LEA R12, R3, R18, 0x4 ;  /* 0x00000012030c7211 */ /* 0x001fe200078e20ff */
[----:B------:R-:W-:Y:S06]  /*0630*/  @!P1 BRA `(.L_x_2) ;  /* 0xfffffff800e49947 */ /* 0x000fec000383ffff */
.L_x_1:
[----:B------:R-:W-:-:S05]  /*0640*/  IMAD.MOV R2, RZ, RZ, -R10 ;  /* 0x000000ffff027224 */ /* 0x000fca00078e0a0a */
[----:B------:R-:W-:-:S13]  /*0650*/  ISETP.GT.AND P1, PT, R2, 0x4, PT ;  /* 0x000000040200780c */ /* 0x000fda0003f24270 */
[----:B------:R-:W-:Y:S05]  /*0660*/  @!P1 BRA `(.L_x_3) ;  /* 0x0000000000909947 */ /* 0x000fea0003800000 */
[----:B-1----:R-:W-:-:S04]  /*0670*/  IMAD.WIDE.U32 R22, R0, 0x4, R14 ;  /* 0x0000000400167825 */ /* 0x002fc800078e000e */
[--C-:B------:R-:W-:Y:S02]  /*0680*/  IMAD.WIDE.U32 R16, R5, 0x4, R14.reuse ;  /* 0x0000000405107825 */ /* 0x100fe400078e000e */
[----:B------:R-:W2:Y:S02]  /*0690*/  LDG.E R23, desc[UR8][R22.64] ;  /* 0x0000000816177981 */ /* 0x000ea4000c1e1900 */
[--C-:B------:R-:W-:Y:S02]  /*06a0*/  IMAD.WIDE.U32 R18, R7, 0x4, R14.reuse ;  /* 0x0000000407127825 */ /* 0x100fe400078e000e */
[----:B------:R0:W3:Y:S02]  /*06b0*/  LDG.E R2, desc[UR8][R16.64] ;  /* 0x0000000810027981 */ /* 0x0000e4000c1e1900 */
[--C-:B------:R-:W-:Y:S02]  /*06c0*/  IMAD.WIDE.U32 R20, R8, 0x4, R14.reuse ;  /* 0x0000000408147825 */ /* 0x100fe400078e000e */
[----:B------:R-:W4:Y:S02]  /*06d0*/  LDG.E R18, desc[UR8][R18.64] ;  /* 0x0000000812127981 */ /* 0x000f24000c1e1900 */
[----:B------:R-:W-:-:S02]  /*06e0*/  IMAD.WIDE.U32 R14, R3, 0x10, R14 ;  /* 0x00000010030e7825 */ /* 0x000fc400078e000e */
[----:B------:R1:W5:Y:S02]  /*06f0*/  LDG.E R20, desc[UR8][R20.64] ;  /* 0x0000000814147981 */ /* 0x000364000c1e1900 */
[----:B0-----:R-:W-:-:S04]  /*0700*/  IMAD.WIDE.U32 R16, R0, 0x4, R14 ;  /* 0x0000000400107825 */ /* 0x001fc800078e000e */
[--C-:B------:R-:W-:Y:S01]  /*0710*/  IMAD.WIDE.U32 R24, R5, 0x4, R14.reuse ;  /* 0x0000000405187825 */ /* 0x100fe200078e000e */
[----:B------:R0:W5:Y:S03]  /*0720*/  LDG.E R11, desc[UR8][R16.64] ;  /* 0x00000008100b7981 */ /* 0x000166000c1e1900 */
[--C-:B------:R-:W-:Y:S02]  /*0730*/  IMAD.WIDE.U32 R26, R7, 0x4, R14.reuse ;  /* 0x00000004071a7825 */ /* 0x100fe400078e000e */
[----:B------:R-:W5:Y:S02]  /*0740*/  LDG.E R24, desc[UR8][R24.64] ;  /* 0x0000000818187981 */ /* 0x000f64000c1e1900 */
[----:B------:R-:W-:Y:S02]  /*0750*/  IMAD.WIDE.U32 R28, R8, 0x4, R14 ;  /* 0x00000004081c7825 */ /* 0x000fe400078e000e */
[----:B------:R0:W5:Y:S04]  /*0760*/  LDG.E R26, desc[UR8][R26.64] ;  /* 0x000000081a1a7981 */ /* 0x000168000c1e1900 */
[----:B------:R-:W5:Y:S01]  /*0770*/  LDG.E R28, desc[UR8][R28.64] ;  /* 0x000000081c1c7981 */ /* 0x000f62000c1e1900 */
[----:B------:R-:W-:-:S02]  /*0780*/  LEA R13, R3, R12, 0x2 ;  /* 0x0000000c030d7211 */ /* 0x000fc400078e10ff */
[CC--:B------:R-:W-:Y:S01]  /*0790*/  LEA R22, R3.reuse, R12.reuse, 0x4 ;  /* 0x0000000c03167211 */ /* 0x0c0fe200078e20ff */
[C---:B-1----:R-:W-:Y:S01]  /*07a0*/  IMAD R21, R3.reuse, 0xc, R12 ;  /* 0x0000000c03157824 */ /* 0x042fe200078e020c */
[C---:B------:R-:W-:Y:S02]  /*07b0*/  LEA R19, R3.reuse, R12, 0x3 ;  /* 0x0000000c03137211 */ /* 0x040fe400078e18ff */
[CC--:B0-----:R-:W-:Y:S01]  /*07c0*/  LEA R17, R3.reuse, R22.reuse, 0x2 ;  /* 0x0000001603117211 */ /* 0x0c1fe200078e10ff */
[C---:B------:R-:W-:Y:S01]  /*07d0*/  IMAD R27, R3.reuse, 0xc, R22 ;  /* 0x0000000c031b7824 */ /* 0x040fe200078e0216 */
[CC--:B------:R-:W-:Y:S01]  /*07e0*/  LEA R25, R3.reuse, R22.reuse, 0x3 ;  /* 0x0000001603197211 */ /* 0x0c0fe200078e18ff */
[C---:B------:R-:W-:Y:S01]  /*07f0*/  IMAD.WIDE.U32 R14, R3.reuse, 0x10, R14 ;  /* 0x00000010030e7825 */ /* 0x040fe200078e000e */
[----:B------:R-:W-:Y:S02]  /*0800*/  PLOP3.LUT P0, PT, PT, PT, PT, 0x8, 0x80 ;  /* 0x000000000080781c */ /* 0x000fe40003f0e170 */
[----:B------:R-:W-:Y:S01]  /*0810*/  IADD3 R10, PT, PT, R10, 0x8, RZ ;  /* 0x000000080a0a7810 */ /* 0x000fe20007ffe0ff */
[----:B--2---:R0:W-:Y:S04]  /*0820*/  STS [R12], R23 ;  /* 0x000000170c007388 */ /* 0x0041e80000000800 */
[----:B---3--:R2:W-:Y:S04]  /*0830*/  STS [R13], R2 ;  /* 0x000000020d007388 */ /* 0x0085e80000000800 */
[----:B----4-:R2:W-:Y:S04]  /*0840*/  STS [R19], R18 ;  /* 0x0000001213007388 */ /* 0x0105e80000000800 */
[----:B-----5:R2:W-:Y:S04]  /*0850*/  STS [R21], R20 ;  /* 0x0000001415007388 */ /* 0x0205e80000000800 */
[----:B------:R2:W-:Y:S04]  /*0860*/  STS [R22], R11 ;  /* 0x0000000b16007388 */ /* 0x0005e80000000800 */
[----:B------:R2:W-:Y:S04]  /*0870*/  STS [R17], R24 ;  /* 0x0000001811007388 */ /* 0x0005e80000000800 */
[----:B------:R2:W-:Y:S04]  /*0880*/  STS [R25], R26 ;  /* 0x0000001a19007388 */ /* 0x0005e80000000800 */
[----:B------:R2:W-:Y:S01]  /*0890*/  STS [R27], R28 ;  /* 0x0000001c1b007388 */ /* 0x0005e20000000800 */
[----:B0-----:R-:W-:-:S07]  /*08a0*/  LEA R12, R3, R22, 0x4 ;  /* 0x00000016030c7211 */ /* 0x001fce00078e20ff */
.L_x_3:
[----:B------:R-:W-:-:S13]  /*08b0*/  ISETP.NE.OR P0, PT, R10, RZ, P0 ;  /* 0x000000ff0a00720c */ /* 0x000fda0000705670 */
[----:B------:R-:W-:Y:S05]  /*08c0*/  @!P0 BRA `(.L_x_4) ;  /* 0x0000000000508947 */ /* 0x000fea0003800000 */
.L_x_0:
[----:B-12---:R-:W-:-:S04]  /*08d0*/  IMAD.WIDE.U32 R22, R0, 0x4, R14 ;  /* 0x0000000400167825 */ /* 0x006fc800078e000e */
[--C-:B---3--:R-:W-:Y:S02]  /*08e0*/  IMAD.WIDE.U32 R16, R5, 0x4, R14.reuse ;  /* 0x0000000405107825 */ /* 0x108fe400078e000e */
[----:B------:R-:W2:Y:S02]  /*08f0*/  LDG.E R23, desc[UR8][R22.64] ;  /* 0x0000000816177981 */ /* 0x000ea4000c1e1900 */
[--C-:B------:R-:W-:Y:S02]  /*0900*/  IMAD.WIDE.U32 R18, R7, 0x4, R14.reuse ;  /* 0x0000000407127825 */ /* 0x100fe400078e000e */
[----:B------:R-:W3:Y:S02]  /*0910*/  LDG.E R16, desc[UR8][R16.64] ;  /* 0x0000000810107981 */ /* 0x000ee4000c1e1900 */
[----:B------:R-:W-:Y:S02]  /*0920*/  IMAD.WIDE.U32 R20, R8, 0x4, R14 ;  /* 0x0000000408147825 */ /* 0x000fe400078e000e */
[----:B------:R-:W4:Y:S04]  /*0930*/  LDG.E R18, desc[UR8][R18.64] ;  /* 0x0000000812127981 */ /* 0x000f28000c1e1900 */
[----:B------:R-:W5:Y:S01]  /*0940*/  LDG.E R20, desc[UR8][R20.64] ;  /* 0x0000000814147981 */ /* 0x000f62000c1e1900 */
[CC--:B------:R-:W-:Y:S01]  /*0950*/  LEA R11, R3.reuse, R12.reuse, 0x2 ;  /* 0x0000000c030b7211 */ /* 0x0c0fe200078e10ff */
[C---:B------:R-:W-:Y:S01]  /*0960*/  IMAD R25, R3.reuse, 0xc, R12 ;  /* 0x0000000c03197824 */ /* 0x040fe200078e020c */
[----:B------:R-:W-:Y:S01]  /*0970*/  LEA R13, R3, R12, 0x3 ;  /* 0x0000000c030d7211 */ /* 0x000fe200078e18ff */
[----:B------:R-:W-:-:S05]  /*0980*/  VIADD R10, R10, 0x4 ;  /* 0x000000040a0a7836 */ /* 0x000fca0000000000 */
[----:B------:R-:W-:Y:S01]  /*0990*/  ISETP.NE.AND P0, PT, R10, RZ, PT ;  /* 0x000000ff0a00720c */ /* 0x000fe20003f05270 */
[C---:B------:R-:W-:Y:S01]  /*09a0*/  IMAD.WIDE.U32 R14, R3.reuse, 0x10, R14 ;  /* 0x00000010030e7825 */ /* 0x040fe200078e000e */
[----:B--2---:R0:W-:Y:S04]  /*09b0*/  STS [R12], R23 ;  /* 0x000000170c007388 */ /* 0x0041e80000000800 */
[----:B---3--:R3:W-:Y:S04]  /*09c0*/  STS [R11], R16 ;  /* 0x000000100b007388 */ /* 0x0087e80000000800 */
[----:B----4-:R3:W-:Y:S04]  /*09d0*/  STS [R13], R18 ;  /* 0x000000120d007388 */ /* 0x0107e80000000800 */
[----:B-----5:R3:W-:Y:S01]  /*09e0*/  STS [R25], R20 ;  /* 0x0000001419007388 */ /* 0x0207e20000000800 */
[----:B0-----:R-:W-:Y:S01]  /*09f0*/  LEA R12, R3, R12, 0x4 ;  /* 0x0000000c030c7211 */ /* 0x001fe200078e20ff */
[----:B------:R-:W-:Y:S06]  /*0a00*/  @P0 BRA `(.L_x_0) ;  /* 0xfffffffc00b00947 */ /* 0x000fec000383ffff */
.L_x_4:
[----:B------:R-:W-:-:S13]  /*0a10*/  ISETP.NE.AND P0, PT, R9, RZ, PT ;  /* 0x000000ff0900720c */ /* 0x000fda0003f05270 */
[----:B------:R-:W-:Y:S05]  /*0a20*/  @!P0 BRA `(.L_x_5) ;  /* 0x0000000000248947 */ /* 0x000fea0003800000 */
[----:B------:R-:W-:Y:S01]  /*0a30*/  IMAD.WIDE.U32 R14, R0, 0x4, R14 ;  /* 0x00000004000e7825 */ /* 0x000fe200078e000e */
[----:B--2---:R-:W-:-:S07]  /*0a40*/  IADD3 R2, PT, PT, -R9, RZ, RZ ;  /* 0x000000ff09027210 */ /* 0x004fce0007ffe1ff */
.L_x_6:
[----:B---3--:R0:W2:Y:S01]  /*0a50*/  LDG.E R11, desc[UR8][R14.64] ;  /* 0x000000080e0b7981 */ /* 0x0080a2000c1e1900 */
[----:B------:R-:W-:-:S04]  /*0a60*/  IADD3 R2, PT, PT, R2, 0x1, RZ ;  /* 0x0000000102027810 */ /* 0x000fc80007ffe0ff */
[----:B------:R-:W-:Y:S01]  /*0a70*/  ISETP.NE.AND P0, PT, R2, RZ, PT ;  /* 0x000000ff0200720c */ /* 0x000fe20003f05270 */
[C---:B0-----:R-:W-:Y:S01]  /*0a80*/  IMAD.WIDE.U32 R14, R3.reuse, 0x4, R14 ;  /* 0x00000004030e7825 */ /* 0x041fe200078e000e */
[----:B--2---:R0:W-:Y:S02]  /*0a90*/  STS [R12], R11 ;  /* 0x0000000b0c007388 */ /* 0x0041e40000000800 */
[----:B0-----:R-:W-:-:S09]  /*0aa0*/  LEA R12, R3, R12, 0x2 ;  /* 0x0000000c030c7211 */ /* 0x001fd200078e10ff */
[----:B------:R-:W-:Y:S05]  /*0ab0*/  @P0 BRA `(.L_x_6) ;  /* 0xfffffffc00e40947 */ /* 0x000fea000383ffff */
.L_x_5:
[----:B------:R-:W-:Y:S01]  /*0ac0*/  BAR.SYNC.DEFER_BLOCKING 0x0 ;  /* 0x0000000000007b1d */ /* 0x000fe20000010000 */
[C---:B--2---:R-:W-:Y:S01]  /*0ad0*/  LEA R2, R0.reuse, UR6, 0x4 ;  /* 0x0000000600027c11 */ /* 0x044fe2000f8e20ff */
[----:B------:R-:W-:Y:S01]  /*0ae0*/  UIADD3 UR4, UPT, UPT, UR4, 0x4000, URZ ;  /* 0x0000400004047890 */ /* 0x000fe2000fffe0ff */
[----:B------:R-:W-:Y:S02]  /*0af0*/  ISETP.GE.U32.AND P1, PT, R3, 0x2, PT ;  /* 0x000000020300780c */ /* 0x000fe40003f26070 */
[----:B------:R-:W-:Y:S01]  /*0b00*/  ISETP.NE.AND P0, PT, R0, RZ, PT ;  /* 0x000000ff0000720c */ /* 0x000fe20003f05270 */
[----:B------:R-:W-:-:S06]  /*0b10*/  ULEA UR4, UR5, UR4, 0x18 ;  /* 0x0000000405047291 */ /* 0x000fcc000f8ec0ff */
[----:B------:R-:W-:Y:S01]  /*0b20*/  LEA R19, R0, UR4, 0x2 ;  /* 0x0000000400137c11 */ /* 0x000fe2000f8e10ff */
[----:B---3--:R-:W0:Y:S04]  /*0b30*/  LDS.64 R10, [R2] ;  /* 0x00000000020a7984 */ /* 0x008e280000000a00 */
[----:B------:R-:W2:Y:S04]  /*0b40*/  LDS R12, [R2+0x8] ;  /* 0x00000800020c7984 */ /* 0x000ea80000000800 */
[----:B------:R-:W1:Y:S01]  /*0b50*/  LDS R14, [R2+0xc] ;  /* 0x00000c00020e7984 */ /* 0x000e620000000800 */
[----:B0-----:R-:W-:-:S04]  /*0b60*/  FADD R11, R10, R11 ;  /* 0x0000000b0a0b7221 */ /* 0x001fc80000000000 */
[----:B--2---:R-:W-:Y:S01]  /*0b70*/  FADD R15, R11, R12 ;  /* 0x0000000c0b0f7221 */ /* 0x004fe20000000000 */
[----:B------:R-:W-:Y:S01]  /*0b80*/  STS [R2+0x4], R11 ;  /* 0x0000040b02007388 */ /* 0x000fe20000000800 */
[----:B------:R-:W0:Y:S02]  /*0b90*/  LDC.64 R12, c[0x0][0x388] ;  /* 0x0000e200ff0c7b82 */ /* 0x000e240000000a00 */
[----:B-1----:R-:W-:Y:S01]  /*0ba0*/  FADD R17, R15, R14 ;  /* 0x0000000e0f117221 */ /* 0x002fe20000000000 */
[----:B------:R-:W-:Y:S04]  /*0bb0*/  STS [R2+0x8], R15 ;  /* 0x0000080f02007388 */ /* 0x000fe80000000800 */
[----:B------:R-:W-:Y:S01]  /*0bc0*/  STS [R2+0xc], R17 ;  /* 0x00000c1102007388 */ /* 0x000fe20000000800 */
[----:B------:R-:W-:Y:S06]  /*0bd0*/  BAR.SYNC.DEFER_BLOCKING 0x0 ;  /* 0x0000000000007b1d */ /* 0x000fec0000010000 */
[----:B------:R-:W1:Y:S04]  /*0be0*/  LDS R10, [R2+0xc] ;  /* 0x00000c00020a7984 */ /* 0x000e680000000800 */
[----:B-1----:R1:W-:Y:S01]  /*0bf0*/  STS [R19], R10 ;  /* 0x0000000a13007388 */ /* 0x0023e20000000800 */
[----:B0-----:R-:W-:Y:S05]  /*0c00*/  @!P1 BRA `(.L_x_7) ;  /* 0x0000000000349947 */ /* 0x001fea0003800000 */
[----:B------:R-:W-:-:S05]  /*0c10*/  UMOV UR5, 0x1 ;  /* 0x0000000100057882 */ /* 0x000fca0000000000 */
.L_x_8:
[----:B------:R-:W-:Y:S01]  /*0c20*/  BAR.SYNC.DEFER_BLOCKING 0x0 ;  /* 0x0000000000007b1d */ /* 0x000fe20000010000 */
[----:B------:R-:W-:-:S13]  /*0c30*/  ISETP.GE.U32.AND P1, PT, R0, UR5, PT ;  /* 0x0000000500007c0c */ /* 0x000fda000bf26070 */
[----:B-1----:R-:W-:Y:S01]  /*0c40*/  @P1 IADD3 R10, PT, PT, R0, -UR5, RZ ;  /* 0x80000005000a1c10 */ /* 0x002fe2000fffe0ff */
[----:B------:R-:W-:-:S03]  /*0c50*/  USHF.L.U32 UR5, UR5, 0x1, URZ ;  /* 0x0000000105057899 */ /* 0x000fc600080006ff */
[----:B------:R-:W-:-:S05]  /*0c60*/  @P1 LEA R10, R10, UR4, 0x2 ;  /* 0x000000040a0a1c11 */ /* 0x000fca000f8e10ff */
[----:B------:R-:W-:Y:S01]  /*0c70*/  @P1 LDS R11, [R10] ;  /* 0x000000000a0b1984 */ /* 0x000fe20000000800 */
[----:B------:R-:W-:Y:S06]  /*0c80*/  BAR.SYNC.DEFER_BLOCKING 0x0 ;  /* 0x0000000000007b1d */ /* 0x000fec0000010000 */
[----:B------:R-:W0:Y:S02]  /*0c90*/  @P1 LDS R14, [R19] ;  /* 0x00000000130e1984 */ /* 0x000e240000000800 */
[----:B0-----:R-:W-:-:S05]  /*0ca0*/  @P1 FADD R14, R11, R14 ;  /* 0x0000000e0b0e1221 */ /* 0x001fca0000000000 */
[----:B------:R0:W-:Y:S01]  /*0cb0*/  @P1 STS [R19], R14 ;  /* 0x0000000e13001388 */ /* 0x0001e20000000800 */
[----:B------:R-:W-:-:S13]  /*0cc0*/  ISETP.LE.U32.AND P1, PT, R3, UR5, PT ;  /* 0x0000000503007c0c */ /* 0x000fda000bf23070 */
[----:B0-----:R-:W-:Y:S05]  /*0cd0*/  @!P1 BRA `(.L_x_8) ;  /* 0xfffffffc00d09947 */ /* 0x001fea000383ffff */
.L_x_7:
[----:B------:R-:W-:Y:S06]  /*0ce0*/  BAR.SYNC.DEFER_BLOCKING 0x0 ;  /* 0x0000000000007b1d */ /* 0x000fec0000010000 */
[----:B------:R-:W-:Y:S04]  /*0cf0*/  BSSY.RECONVERGENT B0, `(.L_x_9) ;  /* 0x000000c000007945 */ /* 0x000fe80003800200 */
[----:B------:R-:W-:Y:S05]  /*0d00*/  @!P0 BRA `(.L_x_10) ;  /* 0x0000000000288947 */ /* 0x000fea0003800000 */
[----:B-1----:R-:W-:Y:S04]  /*0d10*/  LDS R19, [R19+-0x4] ;  /* 0xfffffc0013137984 */ /* 0x002fe80000000800 */
[----:B------:R-:W0:Y:S04]  /*0d20*/  LDS R10, [R2] ;  /* 0x00000000020a7984 */ /* 0x000e280000000800 */
[----:B------:R-:W1:Y:S04]  /*0d30*/  LDS R14, [R2+0x4] ;  /* 0x00000400020e7984 */ /* 0x000e680000000800 */
[----:B------:R-:W2:Y:S01]  /*0d40*/  LDS R16, [R2+0x8] ;  /* 0x0000080002107984 */ /* 0x000ea20000000800 */
[C---:B0-----:R-:W-:Y:S01]  /*0d50*/  FADD R11, R19.reuse, R10 ;  /* 0x0000000a130b7221 */ /* 0x041fe20000000000 */
[----:B-1----:R-:W-:-:S04]  /*0d60*/  FADD R15, R19, R14 ;  /* 0x0000000e130f7221 */ /* 0x002fc80000000000 */
[----:B------:R0:W-:Y:S01]  /*0d70*/  STS [R2], R11 ;  /* 0x0000000b02007388 */ /* 0x0001e20000000800 */
[----:B--2---:R-:W-:-:S03]  /*0d80*/  FADD R17, R19, R16 ;  /* 0x0000001013117221 */ /* 0x004fc60000000000 */
[----:B------:R0:W-:Y:S04]  /*0d90*/  STS [R2+0x4], R15 ;  /* 0x0000040f02007388 */ /* 0x0001e80000000800 */
[----:B------:R0:W-:Y:S02]  /*0da0*/  STS [R2+0x8], R17 ;  /* 0x0000081102007388 */ /* 0x0001e40000000800 */
.L_x_10:
[----:B------:R-:W-:Y:S05]  /*0db0*/  BSYNC.RECONVERGENT B0 ;  /* 0x0000000000007941 */ /* 0x000fea0003800200 */
.L_x_9:
[----:B------:R-:W-:Y:S01]  /*0dc0*/  BAR.SYNC.DEFER_BLOCKING 0x0 ;  /* 0x0000000000007b1d */ /* 0x000fe20000010000 */
[----:B------:R-:W-:-:S13]  /*0dd0*/  ISETP.GE.AND P0, PT, R4, RZ, PT ;  /* 0x000000ff0400720c */ /* 0x000fda0003f06270 */
[----:B------:R-:W-:Y:S05]  /*0de0*/  @P0 BRA `(.L_x_11) ;  /* 0x0000000400d40947 */ /* 0x000fea0003800000 */
[----:B0-----:R-:W-:Y:S02]  /*0df0*/  IADD3 R2, PT, PT, -R4, RZ, RZ ;  /* 0x000000ff04027210 */ /* 0x001fe40007ffe1ff */
[----:B------:R-:W-:Y:S02]  /*0e00*/  PLOP3.LUT P0, PT, PT, PT, PT, 0x80, 0x8 ;  /* 0x000000000008781c */ /* 0x000fe40003f0f070 */
[----:B------:R-:W-:-:S13]  /*0e10*/  ISETP.GT.AND P1, PT, R2, 0xc, PT ;  /* 0x0000000c0200780c */ /* 0x000fda0003f24270 */
[----:B------:R-:W-:Y:S05]  /*0e20*/  @!P1 BRA `(.L_x_12) ;  /* 0x0000000400209947 */ /* 0x000fea0003800000 */
[----:B------:R-:W-:-:S13]  /*0e30*/  PLOP3.LUT P0, PT, PT, PT, PT, 0x8, 0x80 ;  /* 0x000000000080781c */ /* 0x000fda0003f0e170 */
.L_x_13:
[CC--:B--2---:R-:W-:Y:S01]  /*0e40*/  LEA R21, R3.reuse, R6.reuse, 0x2 ;  /* 0x0000000603157211 */ /* 0x0c4fe200078e10ff */
[----:B------:R0:W2:Y:S01]  /*0e50*/  LDS R25, [R6] ;  /* 0x0000000006197984 */ /* 0x0000a20000000800 */
[CC--:B------:R-:W-:Y:S01]  /*0e60*/  LEA R18, R3.reuse, R6.reuse, 0x3 ;  /* 0x0000000603127211 */ /* 0x0c0fe200078e18ff */
[C---:B------:R-:W-:Y:S01]  /*0e70*/  IMAD R23, R3.reuse, 0xc, R6 ;  /* 0x0000000c03177824 */ /* 0x040fe200078e0206 */
[C---:B------:R-:W-:Y:S01]  /*0e80*/  LEA R2, R3.reuse, R6, 0x4 ;  /* 0x0000000603027211 */ /* 0x040fe200078e20ff */
[----:B------:R-:W-:Y:S01]  /*0e90*/  IMAD.WIDE.U32 R16, R0, 0x4, R12 ;  /* 0x0000000400107825 */ /* 0x000fe200078e000c */
[----:B------:R-:W3:Y:S01]  /*0ea0*/  LDS R21, [R21] ;  /* 0x0000000015157984 */ /* 0x000ee20000000800 */
[----:B------:R-:W-:Y:S02]  /*0eb0*/  IADD3 R4, PT, PT, R4, 0x10, RZ ;  /* 0x0000001004047810 */ /* 0x000fe40007ffe0ff */
[C-C-:B-1----:R-:W-:Y:S01]  /*0ec0*/  IMAD R19, R3.reuse, 0x4, R2.reuse ;  /* 0x0000000403137824 */ /* 0x142fe200078e0202 */
[----:B------:R-:W1:Y:S01]  /*0ed0*/  LDS R18, [R18] ;  /* 0x0000000012127984 */ /* 0x000e620000000800 */
[CC--:B------:R-:W-:Y:S01]  /*0ee0*/  LEA R26, R3.reuse, R2.reuse, 0x3 ;  /* 0x00000002031a7211 */ /* 0x0c0fe200078e18ff */
[C---:B------:R-:W-:Y:S01]  /*0ef0*/  IMAD R29, R3.reuse, 0xc, R2 ;  /* 0x0000000c031d7824 */ /* 0x040fe200078e0202 */
[----:B------:R-:W-:Y:S01]  /*0f00*/  LEA R20, R3, R2, 0x4 ;  /* 0x0000000203147211 */ /* 0x000fe200078e20ff */
[----:B------:R-:W4:Y:S01]  /*0f10*/  LDS R23, [R23] ;  /* 0x0000000017177984 */ /* 0x000f220000000800 */
[----:B------:R-:W-:Y:S01]  /*0f20*/  IMAD.WIDE.U32 R14, R5, 0x4, R12 ;  /* 0x00000004050e7825 */ /* 0x000fe200078e000c */
[----:B------:R-:W-:-:S02]  /*0f30*/  ISETP.GE.AND P1, PT, R4, -0xc, PT ;  /* 0xfffffff40400780c */ /* 0x000fc40003f26270 */
[----:B------:R5:W4:Y:S01]  /*0f40*/  LDS R28, [R2] ;  /* 0x00000000021c7984 */ /* 0x000b220000000800 */
[-C--:B------:R-:W-:Y:S01]  /*0f50*/  LEA R22, R3, R20.reuse, 0x3 ;  /* 0x0000001403167211 */ /* 0x080fe200078e18ff */
[----:B------:R-:W-:Y:S01]  /*0f60*/  IMAD.WIDE.U32 R10, R7, 0x4, R12 ;  /* 0x00000004070a7825 */ /* 0x000fe200078e000c */
[CC--:B0-----:R-:W-:Y:S01]  /*0f70*/  LEA R6, R3.reuse, R20.reuse, 0x4 ;  /* 0x0000001403067211 */ /* 0x0c1fe200078e20ff */
[----:B------:R-:W0:Y:S02]  /*0f80*/  LDS R19, [R19] ;  /* 0x0000000013137984 */ /* 0x000e240000000800 */
[C---:B------:R-:W-:Y:S02]  /*0f90*/  IMAD R24, R3.reuse, 0xc, R20 ;  /* 0x0000000c03187824 */ /* 0x040fe400078e0214 */
[----:B------:R-:W0:Y:S01]  /*0fa0*/  LDS R26, [R26] ;  /* 0x000000001a1a7984 */ /* 0x000e220000000800 */
[----:B-----5:R-:W-:-:S03]  /*0fb0*/  LEA R2, R3, R20, 0x2 ;  /* 0x0000001403027211 */ /* 0x020fc600078e10ff */
[----:B------:R-:W5:Y:S04]  /*0fc0*/  LDS R29, [R29] ;  /* 0x000000001d1d7984 */ /* 0x000f680000000800 */
[----:B------:R2:W5:Y:S04]  /*0fd0*/  LDS R27, [R20] ;  /* 0x00000000141b7984 */ /* 0x0005680000000800 */
[----:B------:R-:W5:Y:S04]  /*0fe0*/  LDS R2, [R2] ;  /* 0x0000000002027984 */ /* 0x000f680000000800 */
[----:B--2---:R2:W-:Y:S01]  /*0ff0*/  STG.E desc[UR8][R16.64], R25 ;  /* 0x0000001910007986 */ /* 0x0045e2000c101908 */
[----:B------:R-:W-:-:S03]  /*1000*/  LEA R20, R3, R6, 0x2 ;  /* 0x0000000603147211 */ /* 0x000fc600078e10ff */
[----:B---3--:R3:W-:Y:S04]  /*1010*/  STG.E desc[UR8][R14.64], R21 ;  /* 0x000000150e007986 */ /* 0x0087e8000c101908 */
[----:B------:R-:W5:Y:S04]  /*1020*/  LDS R25, [R22] ;  /* 0x0000000016197984 */ /* 0x000f680000000800 */
[----:B-1----:R1:W-:Y:S01]  /*1030*/  STG.E desc[UR8][R10.64], R18 ;  /* 0x000000120a007986 */ /* 0x0023e2000c101908 */
[----:B--2---:R-:W-:-:S03]  /*1040*/  IMAD.WIDE.U32 R16, R8, 0x4, R12 ;  /* 0x0000000408107825 */ /* 0x004fc600078e000c */
[----:B------:R-:W2:Y:S01]  /*1050*/  LDS R24, [R24] ;  /* 0x0000000018187984 */ /* 0x000ea20000000800 */
[----:B---3--:R-:W-:-:S03]  /*1060*/  IMAD.WIDE.U32 R14, R3, 0x10, R12 ;  /* 0x00000010030e7825 */ /* 0x008fc600078e000c */
[----:B------:R3:W2:Y:S01]  /*1070*/  LDS R21, [R6] ;  /* 0x0000000006157984 */ /* 0x0006a20000000800 */
[----:B------:R-:W-:Y:S01]  /*1080*/  IMAD.WIDE.U32 R12, R0, 0x4, R14 ;  /* 0x00000004000c7825 */ /* 0x000fe200078e000e */
[CC--:B-1----:R-:W-:Y:S02]  /*1090*/  LEA R18, R3.reuse, R6.reuse, 0x3 ;  /* 0x0000000603127211 */ /* 0x0c2fe400078e18ff */
[----:B------:R-:W1:Y:S01]  /*10a0*/  LDS R11, [R20] ;  /* 0x00000000140b7984 */ /* 0x000e620000000800 */
[C---:B------:R-:W-:Y:S01]  /*10b0*/  IMAD R10, R3.reuse, 0xc, R6 ;  /* 0x0000000c030a7824 */ /* 0x040fe200078e0206 */
[----:B---3--:R-:W-:Y:S02]  /*10c0*/  LEA R6, R3, R6, 0x4 ;  /* 0x0000000603067211 */ /* 0x008fe400078e20ff */
[----:B------:R-:W3:Y:S04]  /*10d0*/  LDS R20, [R18] ;  /* 0x0000000012147984 */ /* 0x000ee80000000800 */
[----:B------:R-:W3:Y:S04]  /*10e0*/  LDS R10, [R10] ;  /* 0x000000000a0a7984 */ /* 0x000ee80000000800 */
[----:B----4-:R4:W-:Y:S04]  /*10f0*/  STG.E desc[UR8][R16.64], R23 ;  /* 0x0000001710007986 */ /* 0x0109e8000c101908 */
[----:B------:R0:W-:Y:S01]  /*1100*/  STG.E desc[UR8][R12.64], R28 ;  /* 0x0000001c0c007986 */ /* 0x0001e2000c101908 */
[----:B----4-:R-:W-:-:S04]  /*1110*/  IMAD.WIDE.U32 R22, R5, 0x4, R14 ;  /* 0x0000000405167825 */ /* 0x010fc800078e000e */
[--C-:B0-----:R-:W-:Y:S01]  /*1120*/  IMAD.WIDE.U32 R12, R3, 0x10, R14.reuse ;  /* 0x00000010030c7825 */ /* 0x101fe200078e000e */
[----:B------:R0:W-:Y:S03]  /*1130*/  STG.E desc[UR8][R22.64], R19 ;  /* 0x0000001316007986 */ /* 0x0001e6000c101908 */
[----:B------:R-:W-:-:S04]  /*1140*/  IMAD.WIDE.U32 R16, R7, 0x4, R14 ;  /* 0x0000000407107825 */ /* 0x000fc800078e000e */
[----:B------:R-:W-:Y:S01]  /*1150*/  IMAD.WIDE.U32 R14, R8, 0x4, R14 ;  /* 0x00000004080e7825 */ /* 0x000fe200078e000e */
[----:B------:R4:W-:Y:S03]  /*1160*/  STG.E desc[UR8][R16.64], R26 ;  /* 0x0000001a10007986 */ /* 0x0009e6000c101908 */
[--C-:B0-----:R-:W-:Y:S01]  /*1170*/  IMAD.WIDE.U32 R18, R0, 0x4, R12.reuse ;  /* 0x0000000400127825 */ /* 0x101fe200078e000c */
[----:B-----5:R0:W-:Y:S04]  /*1180*/  STG.E desc[UR8][R14.64], R29 ;  /* 0x0000001d0e007986 */ /* 0x0201e8000c101908 */
[----:B------:R5:W-:Y:S01]  /*1190*/  STG.E desc[UR8][R18.64], R27 ;  /* 0x0000001b12007986 */ /* 0x000be2000c101908 */
[----:B----4-:R-:W-:-:S04]  /*11a0*/  IMAD.WIDE.U32 R16, R7, 0x4, R12 ;  /* 0x0000000407107825 */ /* 0x010fc800078e000c */
[----:B0-----:R-:W-:-:S04]  /*11b0*/  IMAD.WIDE.U32 R14, R8, 0x4, R12 ;  /* 0x00000004080e7825 */ /* 0x001fc800078e000c */
[----:B-----5:R-:W-:-:S04]  /*11c0*/  IMAD.WIDE.U32 R18, R5, 0x4, R12 ;  /* 0x0000000405127825 */ /* 0x020fc800078e000c */
[----:B------:R-:W-:Y:S01]  /*11d0*/  IMAD.WIDE.U32 R12, R3, 0x10, R12 ;  /* 0x00000010030c7825 */ /* 0x000fe200078e000c */
[----:B------:R-:W-:Y:S04]  /*11e0*/  STG.E desc[UR8][R18.64], R2 ;  /* 0x0000000212007986 */ /* 0x000fe8000c101908 */
[----:B------:R0:W-:Y:S01]  /*11f0*/  STG.E desc[UR8][R16.64], R25 ;  /* 0x0000001910007986 */ /* 0x0001e2000c101908 */
[----:B------:R-:W-:-:S03]  /*1200*/  IMAD.WIDE.U32 R26, R0, 0x4, R12 ;  /* 0x00000004001a7825 */ /* 0x000fc600078e000c */
[----:B--2---:R2:W-:Y:S01]  /*1210*/  STG.E desc[UR8][R14.64], R24 ;  /* 0x000000180e007986 */ /* 0x0045e2000c101908 */
[----:B------:R-:W-:-:S03]  /*1220*/  IMAD.WIDE.U32 R28, R7, 0x4, R12 ;  /* 0x00000004071c7825 */ /* 0x000fc600078e000c */
[----:B------:R2:W-:Y:S01]  /*1230*/  STG.E desc[UR8][R26.64], R21 ;  /* 0x000000151a007986 */ /* 0x0005e2000c101908 */
[----:B------:R-:W-:-:S04]  /*1240*/  IMAD.WIDE.U32 R22, R8, 0x4, R12 ;  /* 0x0000000408167825 */ /* 0x000fc800078e000c */
[----:B0-----:R-:W-:-:S04]  /*1250*/  IMAD.WIDE.U32 R16, R5, 0x4, R12 ;  /* 0x0000000405107825 */ /* 0x001fc800078e000c */
[----:B------:R-:W-:Y:S01]  /*1260*/  IMAD.WIDE.U32 R12, R3, 0x10, R12 ;  /* 0x00000010030c7825 */ /* 0x000fe200078e000c */
[----:B-1----:R2:W-:Y:S04]  /*1270*/  STG.E desc[UR8][R16.64], R11 ;  /* 0x0000000b10007986 */ /* 0x0025e8000c101908 */
[----:B---3--:R2:W-:Y:S04]  /*1280*/  STG.E desc[UR8][R28.64], R20 ;  /* 0x000000141c007986 */ /* 0x0085e8000c101908 */
[----:B------:R2:W-:Y:S01]  /*1290*/  STG.E desc[UR8][R22.64], R10 ;  /* 0x0000000a16007986 */ /* 0x0005e2000c101908 */
[----:B------:R-:W-:Y:S05]  /*12a0*/  @!P1 BRA `(.L_x_13) ;  /* 0xfffffff800e49947 */ /* 0x000fea000383ffff */
.L_x_12:
[----:B------:R-:W-:-:S05]  /*12b0*/  IMAD.MOV R2, RZ, RZ, -R4 ;  /* 0x000000ffff027224 */ /* 0x000fca00078e0a04 */
[----:B------:R-:W-:-:S13]  /*12c0*/  ISETP.GT.AND P1, PT, R2, 0x4, PT ;  /* 0x000000040200780c */ /* 0x000fda0003f24270 */
[----:B------:R-:W-:Y:S05]  /*12d0*/  @!P1 BRA `(.L_x_14) ;  /* 0x0000000000909947 */ /* 0x000fea0003800000 */
[CC--:B--2---:R-:W-:Y:S01]  /*12e0*/  LEA R26, R3.reuse, R6.reuse, 0x2 ;  /* 0x00000006031a7211 */ /* 0x0c4fe200078e10ff */
[----:B------:R-:W0:Y:S01]  /*12f0*/  LDS R17, [R6] ;  /* 0x0000000006117984 */ /* 0x000e220000000800 */
[CC--:B------:R-:W-:Y:S01]  /*1300*/  LEA R2, R3.reuse, R6.reuse, 0x4 ;  /* 0x0000000603027211 */ /* 0x0c0fe200078e20ff */
[C---:B------:R-:W-:Y:S01]  /*1310*/  IMAD R16, R3.reuse, 0xc, R6 ;  /* 0x0000000c03107824 */ /* 0x040fe200078e0206 */
[C---:B------:R-:W-:Y:S01]  /*1320*/  LEA R28, R3.reuse, R6, 0x3 ;  /* 0x00000006031c7211 */ /* 0x040fe200078e18ff */
[----:B------:R-:W-:Y:S01]  /*1330*/  IMAD.WIDE.U32 R20, R0, 0x4, R12 ;  /* 0x0000000400147825 */ /* 0x000fe200078e000c */
[----:B------:R-:W2:Y:S01]  /*1340*/  LDS R26, [R26] ;  /* 0x000000001a1a7984 */ /* 0x000ea20000000800 */
[CC--:B------:R-:W-:Y:S02]  /*1350*/  LEA R11, R3.reuse, R2.reuse, 0x2 ;  /* 0x00000002030b7211 */ /* 0x0c0fe400078e10ff */
[C---:B------:R-:W-:Y:S01]  /*1360*/  LEA R27, R3.reuse, R2, 0x3 ;  /* 0x00000002031b7211 */ /* 0x040fe200078e18ff */
[----:B-1----:R-:W-:Y:S01]  /*1370*/  IMAD R10, R3, 0xc, R2 ;  /* 0x0000000c030a7824 */ /* 0x002fe200078e0202 */
[----:B------:R-:W1:Y:S01]  /*1380*/  LDS R28, [R28] ;  /* 0x000000001c1c7984 */ /* 0x000e620000000800 */
[----:B------:R-:W-:Y:S01]  /*1390*/  IMAD.WIDE.U32 R14, R5, 0x4, R12 ;  /* 0x00000004050e7825 */ /* 0x000fe200078e000c */
[----:B------:R-:W-:-:S02]  /*13a0*/  PLOP3.LUT P0, PT, PT, PT, PT, 0x8, 0x80 ;  /* 0x000000000080781c */ /* 0x000fc40003f0e170 */
[----:B------:R-:W3:Y:S01]  /*13b0*/  LDS R6, [R16] ;  /* 0x0000000010067984 */ /* 0x000ee20000000800 */
[--C-:B------:R-:W-:Y:S01]  /*13c0*/  IMAD.WIDE.U32 R22, R7, 0x4, R12.reuse ;  /* 0x0000000407167825 */ /* 0x100fe200078e000c */
[----:B------:R-:W-:Y:S02]  /*13d0*/  IADD3 R4, PT, PT, R4, 0x8, RZ ;  /* 0x0000000804047810 */ /* 0x000fe40007ffe0ff */
[----:B------:R-:W4:Y:S01]  /*13e0*/  LDS R29, [R2] ;  /* 0x00000000021d7984 */ /* 0x000f220000000800 */
[----:B------:R-:W-:-:S03]  /*13f0*/  IMAD.WIDE.U32 R24, R8, 0x4, R12 ;  /* 0x0000000408187825 */ /* 0x000fc600078e000c */
[----:B------:R-:W5:Y:S01]  /*1400*/  LDS R11, [R11] ;  /* 0x000000000b0b7984 */ /* 0x000f620000000800 */
[----:B------:R-:W-:-:S03]  /*1410*/  IMAD.WIDE.U32 R12, R3, 0x10, R12 ;  /* 0x00000010030c7825 */ /* 0x000fc600078e000c */
[----:B------:R-:W5:Y:S01]  /*1420*/  LDS R27, [R27] ;  /* 0x000000001b1b7984 */ /* 0x000f620000000800 */
[----:B------:R-:W-:-:S03]  /*1430*/  IMAD.WIDE.U32 R18, R7, 0x4, R12 ;  /* 0x0000000407127825 */ /* 0x000fc600078e000c */
[----:B------:R-:W5:Y:S04]  /*1440*/  LDS R10, [R10] ;  /* 0x000000000a0a7984 */ /* 0x000f680000000800 */
[----:B0-----:R0:W-:Y:S04]  /*1450*/  STG.E desc[UR8][R20.64], R17 ;  /* 0x0000001114007986 */ /* 0x0011e8000c101908 */
[----:B--2---:R2:W-:Y:S04]  /*1460*/  STG.E desc[UR8][R14.64], R26 ;  /* 0x0000001a0e007986 */ /* 0x0045e8000c101908 */
[----:B-1----:R-:W-:Y:S01]  /*1470*/  STG.E desc[UR8][R22.64], R28 ;  /* 0x0000001c16007986 */ /* 0x002fe2000c101908 */
[----:B0-----:R-:W-:-:S03]  /*1480*/  IMAD.WIDE.U32 R16, R5, 0x4, R12 ;  /* 0x0000000405107825 */ /* 0x001fc600078e000c */
[----:B---3--:R0:W-:Y:S01]  /*1490*/  STG.E desc[UR8][R24.64], R6 ;  /* 0x0000000618007986 */ /* 0x0081e2000c101908 */
[----:B------:R-:W-:-:S04]  /*14a0*/  IMAD.WIDE.U32 R20, R8, 0x4, R12 ;  /* 0x0000000408147825 */ /* 0x000fc800078e000c */
[----:B--2---:R-:W-:-:S04]  /*14b0*/  IMAD.WIDE.U32 R14, R0, 0x4, R12 ;  /* 0x00000004000e7825 */ /* 0x004fc800078e000c */
[C---:B------:R-:W-:Y:S01]  /*14c0*/  IMAD.WIDE.U32 R12, R3.reuse, 0x10, R12 ;  /* 0x00000010030c7825 */ /* 0x040fe200078e000c */
[----:B----4-:R3:W-:Y:S01]  /*14d0*/  STG.E desc[UR8][R14.64], R29 ;  /* 0x0000001d0e007986 */ /* 0x0107e2000c101908 */
[----:B0-----:R-:W-:-:S03]  /*14e0*/  LEA R6, R3, R2, 0x4 ;  /* 0x0000000203067211 */ /* 0x001fc600078e20ff */
[----:B-----5:R3:W-:Y:S04]  /*14f0*/  STG.E desc[UR8][R16.64], R11 ;  /* 0x0000000b10007986 */ /* 0x0207e8000c101908 */
[----:B------:R3:W-:Y:S04]  /*1500*/  STG.E desc[UR8][R18.64], R27 ;  /* 0x0000001b12007986 */ /* 0x0007e8000c101908 */
[----:B------:R3:W-:Y:S02]  /*1510*/  STG.E desc[UR8][R20.64], R10 ;  /* 0x0000000a14007986 */ /* 0x0007e4000c101908 */
.L_x_14:
[----:B------:R-:W-:-:S13]  /*1520*/  ISETP.NE.OR P0, PT, R4, RZ, P0 ;  /* 0x000000ff0400720c */ /* 0x000fda0000705670 */
[----:B------:R-:W-:Y:S05]  /*1530*/  @!P0 BRA `(.L_x_15) ;  /* 0x0000000000508947 */ /* 0x000fea0003800000 */
.L_x_11:
[CC--:B--2-4-:R-:W-:Y:S01]  /*1540*/  LEA R23, R3.reuse, R6.reuse, 0x2 ;  /* 0x0000000603177211 */ /* 0x0d4fe200078e10ff */
[C---:B---3--:R-:W-:Y:S01]  /*1550*/  IMAD R27, R3.reuse, 0xc, R6 ;  /* 0x0000000c031b7824 */ /* 0x048fe200078e0206 */
[----:B------:R-:W-:Y:S01]  /*1560*/  LEA R25, R3, R6, 0x3 ;  /* 0x0000000603197211 */ /* 0x000fe200078e18ff */
[----:B------:R2:W3:Y:S01]  /*1570*/  LDS R21, [R6] ;  /* 0x0000000006157984 */ /* 0x0004e20000000800 */
[----:B01----:R-:W-:-:S03]  /*1580*/  IMAD.WIDE.U32 R10, R0, 0x4, R12 ;  /* 0x00000004000a7825 */ /* 0x003fc600078e000c */
[----:B------:R-:W0:Y:S01]  /*1590*/  LDS R23, [R23] ;  /* 0x0000000017177984 */ /* 0x000e220000000800 */
[----:B------:R-:W-:-:S03]  /*15a0*/  IMAD.WIDE.U32 R14, R5, 0x4, R12 ;  /* 0x00000004050e7825 */ /* 0x000fc600078e000c */
[----:B------:R-:W1:Y:S01]  /*15b0*/  LDS R25, [R25] ;  /* 0x0000000019197984 */ /* 0x000e620000000800 */
[--C-:B------:R-:W-:Y:S01]  /*15c0*/  IMAD.WIDE.U32 R16, R7, 0x4, R12.reuse ;  /* 0x0000000407107825 */ /* 0x100fe200078e000c */
[----:B--2---:R-:W-:Y:S02]  /*15d0*/  LEA R6, R3, R6, 0x4 ;  /* 0x0000000603067211 */ /* 0x004fe400078e20ff */
[----:B------:R-:W2:Y:S01]  /*15e0*/  LDS R27, [R27] ;  /* 0x000000001b1b7984 */ /* 0x000ea20000000800 */
[----:B------:R-:W-:-:S04]  /*15f0*/  IMAD.WIDE.U32 R18, R8, 0x4, R12 ;  /* 0x0000000408127825 */ /* 0x000fc800078e000c */
[----:B------:R-:W-:Y:S02]  /*1600*/  VIADD R4, R4, 0x4 ;  /* 0x0000000404047836 */ /* 0x000fe40000000000 */
[----:B------:R-:W-:-:S03]  /*1610*/  IMAD.WIDE.U32 R12, R3, 0x10, R12 ;  /* 0x00000010030c7825 */ /* 0x000fc600078e000c */
[----:B------:R-:W-:Y:S01]  /*1620*/  ISETP.NE.AND P0, PT, R4, RZ, PT ;  /* 0x000000ff0400720c */ /* 0x000fe20003f05270 */
[----:B---3--:R4:W-:Y:S04]  /*1630*/  STG.E desc[UR8][R10.64], R21 ;  /* 0x000000150a007986 */ /* 0x0089e8000c101908 */
[----:B0-----:R4:W-:Y:S04]  /*1640*/  STG.E desc[UR8][R14.64], R23 ;  /* 0x000000170e007986 */ /* 0x0019e8000c101908 */
[----:B-1----:R4:W-:Y:S04]  /*1650*/  STG.E desc[UR8][R16.64], R25 ;  /* 0x0000001910007986 */ /* 0x0029e8000c101908 */
[----:B--2---:R4:W-:Y:S01]  /*1660*/  STG.E desc[UR8][R18.64], R27 ;  /* 0x0000001b12007986 */ /* 0x0049e2000c101908 */
[----:B------:R-:W-:Y:S05]  /*1670*/  @P0 BRA `(.L_x_11) ;  /* 0xfffffffc00b00947 */ /* 0x000fea000383ffff */
.L_x_15:
[----:B------:R-:W-:Y:S01]  /*1680*/  ISETP.NE.AND P0, PT, R9, RZ, PT ;  /* 0x000000ff0900720c */ /* 0x000fe20003f05270 */
[----:B------:R-:W-:-:S12]  /*1690*/  IMAD.WIDE.U32 R4, R0, 0x4, R12 ;  /* 0x0000000400047825 */ /* 0x000fd800078e000c */
[----:B------:R-:W-:Y:S05]  /*16a0*/  @!P0 EXIT ;  /* 0x000000000000894d */ /* 0x000fea0003800000 */
[----:B------:R-:W-:-:S07]  /*16b0*/  IADD3 R9, PT, PT, -R9, RZ, RZ ;  /* 0x000000ff09097210 */ /* 0x000fce0007ffe1ff */
.L_x_16:
[----:B------:R0:W5:Y:S01]  /*16c0*/  LDS R7, [R6] ;  /* 0x0000000006077984 */ /* 0x0001620000000800 */
[----:B------:R-:W-:-:S04]  /*16d0*/  IADD3 R9, PT, PT, R9, 0x1, RZ ;  /* 0x0000000109097810 */ /* 0x000fc80007ffe0ff */
[----:B------:R-:W-:Y:S02]  /*16e0*/  ISETP.NE.AND P0, PT, R9, RZ, PT ;  /* 0x000000ff0900720c */ /* 0x000fe40003f05270 */
[C---:B0-----:R-:W-:Y:S01]  /*16f0*/  LEA R6, R3.reuse, R6, 0x2 ;  /* 0x0000000603067211 */ /* 0x041fe200078e10ff */
[----:B-----5:R0:W-:Y:S02]  /*1700*/  STG.E desc[UR8][R4.64], R7 ;  /* 0x0000000704007986 */ /* 0x0201e4000c101908 */
[----:B0-----:R-:W-:-:S08]  /*1710*/  IMAD.WIDE.U32 R4, R3, 0x4, R4 ;  /* 0x0000000403047825 */ /* 0x001fd000078e0004 */
[----:B------:R-:W-:Y:S05]  /*1720*/  @P0 BRA `(.L_x_16) ;  /* 0xfffffffc00e40947 */ /* 0x000fea000383ffff */
[----:B------:R-:W-:Y:S05]  /*1730*/  EXIT ;  /* 0x000000000000794d */ /* 0x000fea0003800000 */
        .weak           $__internal_0_$__cuda_sm20_div_u16
        .type           $__internal_0_$__cuda_sm20_div_u16,@function
        .size           $__internal_0_$__cuda_sm20_div_u16,(.L_x_18 - $__internal_0_$__cuda_sm20_div_u16)
$__internal_0_$__cuda_sm20_div_u16:
[----:B------:R-:W0:Y:S01]  /*1740*/  I2F.U16 R4, R2 ;  /* 0x0000000200047306 */ /* 0x000e220000101000 */
[----:B------:R-:W-:Y:S01]  /*1750*/  HFMA2 R5, -RZ, RZ, 15, 0 ;  /* 0x4b800000ff057431 */ /* 0x000fe200000001ff */
[C---:B0-----:R-:W-:Y:S02]  /*1760*/  FSETP.GEU.AND P1, PT, |R4|.reuse, 1.175494350822287508e-38, PT ;  /* 0x008000000400780b */ /* 0x041fe40003f2e200 */
[----:B------:R-:W-:Y:S02]  /*1770*/  FSETP.GT.AND P0, PT, |R4|, 8.50705917302346158658e+37, PT ;  /* 0x7e8000000400780b */ /* 0x000fe40003f04200 */
[----:B------:R-:W-:-:S04]  /*1780*/  FSEL R5, R5, 1, !P1 ;  /* 0x3f80000005057808 */ /* 0x000fc80004800000 */
[----:B------:R-:W-:Y:S02]  /*1790*/  FSEL R5, R5, 0.25, !P0 ;  /* 0x3e80000005057808 */ /* 0x000fe40004000000 */
[----:B------:R-:W-:-:S03]  /*17a0*/  ISETP.NE.U32.AND P0, PT, R2, RZ, PT ;  /* 0x000000ff0200720c */ /* 0x000fc60003f05070 */
[----:B------:R-:W-:Y:S01]  /*17b0*/  FMUL R6, R4, R5 ;  /* 0x0000000504067220 */ /* 0x000fe20000400000 */
[----:B------:R-:W-:-:S05]  /*17c0*/  I2FP.F32.U32.RZ R4, 0xfff ;  /* 0x00000fff00047845 */ /* 0x000fca000020d000 */
[----:B------:R-:W0:Y:S02]  /*17d0*/  MUFU.RCP R6, R6 ;  /* 0x0000000600067308 */ /* 0x000e240000001000 */
[----:B0-----:R-:W-:-:S05]  /*17e0*/  FMUL R5, R5, R6 ;  /* 0x0000000605057220 */ /* 0x001fca0000400000 */
[----:B------:R-:W-:-:S05]  /*17f0*/  IADD3 R5, PT, PT, R5, 0x2, RZ ;  /* 0x0000000205057810 */ /* 0x000fca0007ffe0ff */
[----:B------:R-:W-:Y:S01]  /*1800*/  FMUL.RZ R7, R4, R5 ;  /* 0x0000000504077220 */ /* 0x000fe2000040c000 */
[----:B------:R-:W-:Y:S01]  /*1810*/  HFMA2 R5, -RZ, RZ, 0, 0 ;  /* 0x00000000ff057431 */ /* 0x000fe200000001ff */
[----:B------:R-:W-:-:S04]  /*1820*/  MOV R4, R8 ;  /* 0x0000000800047202 */ /* 0x000fc80000000f00 */
[----:B------:R-:W0:Y:S02]  /*1830*/  F2I.U32.TRUNC.NTZ R7, R7 ;  /* 0x0000000700077305 */ /* 0x000e24000020f000 */
[----:B0-----:R-:W-:Y:S02]  /*1840*/  LOP3.LUT R2, R7, 0xffff, RZ, 0xc0, !PT ;  /* 0x0000ffff07027812 */ /* 0x001fe400078ec0ff */
[----:B------:R-:W-:Y:S01]  /*1850*/  @!P0 MOV R2, 0xffffffff ;  /* 0xffffffff00028802 */ /* 0x000fe20000000f00 */
[----:B------:R-:W-:Y:S06]  /*1860*/  RET.REL.NODEC R4 `(_Z33efficient_Kogge_Stone_scan_kernelPfS_i) ;  /* 0xffffffe404e47950 */ /* 0x000fec0003c3ffff */
.L_x_17:
[----:B------:R-:W-:-:S00]  /*1870*/  BRA `(.L_x_17) ;  /* 0xfffffffc00fc7947 */ /* 0x000fc0000383ffff */
[----:B------:R-:W-:-:S00]  /*1880*/  NOP ;  /* 0x0000000000007918 */ /* 0x000fc00000000000 */
[----:B------:R-:W-:-:S00]  /*1890*/  NOP ;  /* 0x0000000000007918 */ /* 0x000fc00000000000 */
[----:B------:R-:W-:-:S00]  /*18a0*/  NOP ;  /* 0x0000000000007918 */ /* 0x000fc00000000000 */
[----:B------:R-:W-:-:S00]  /*18b0*/  NOP ;  /* 0x0000000000007918 */ /* 0x000fc00000000000 */
[----:B------:R-:W-:-:S00]  /*18c0*/  NOP ;  /* 0x0000000000007918 */ /* 0x000fc00000000000 */
[----:B------:R-:W-:-:S00]  /*18d0*/  NOP ;  /* 0x0000000000007918 */ /* 0x000fc00000000000 */
[----:B------:R-:W-:-:S00]  /*18e0*/  NOP ;  /* 0x0000000000007918 */ /* 0x000fc00000000000 */
[----:B------:R-:W-:-:S00]  /*18f0*/  NOP ;  /* 0x0000000000007918 */ /* 0x000fc00000000000 */
.L_x_18:


//--------------------- .nv.shared._Z33efficient_Kogge_Stone_scan_kernelPfS_i --------------------------
	.section	.nv.shared._Z33efficient_Kogge_Stone_scan_kernelPfS_i,"aw",@nobits
	.sectionflags	@""
	.align	4
.nv.shared._Z33efficient_Kogge_Stone_scan_kernelPfS_i:
	.zero		21504


//--------------------- .nv.shared.reserved.0     --------------------------
	.section	.nv.shared.reserved.0,"aw",@nobits
	.weak		__nv_reservedSMEM_offset_0_alias
	.size		__nv_reservedSMEM_offset_0_alias, 0, 64
	.other		__nv_reservedSMEM_offset_0_alias,@"STO_CUDA_RESERVED_SHARED STV_DEFAULT"
__nv_reservedSMEM_offset_0_alias:
	.zero		0
	.zero		64


//--------------------- .nv.constant0._Z33efficient_Kogge_Stone_scan_kernelPfS_i --------------------------
	.section	.nv.constant0._Z33efficient_Kogge_Stone_scan_kernelPfS_i,"a",@progbits
	.sectionflags	@""
	.align	4
.nv.constant0._Z33efficient_Kogge_Stone_scan_kernelPfS_i:
	.zero		916


//--------------------- SYMBOLS --------------------------

	.type		.nv.reservedSmem.offset0,@object
	.size		.nv.reservedSmem.offset0,0x4
	.type		.nv.reservedSmem.cap,@object
	.size		.nv.reservedSmem.cap,0x4
